//
// Generated by NVIDIA NVVM Compiler
//
// Compiler Build ID: CL-36424714
// Cuda compilation tools, release 13.0, V13.0.88
// Based on NVVM 20.0.0
//

.version 9.0
.target sm_100
.address_size 64

	// .globl	_Z6varaddPiS_S_

.visible .entry _Z6varaddPiS_S_(
	.param .u64 .ptr .align 1 _Z6varaddPiS_S__param_0,
	.param .u64 .ptr .align 1 _Z6varaddPiS_S__param_1,
	.param .u64 .ptr .align 1 _Z6varaddPiS_S__param_2
)
{
	.reg .b32 	%r<4>;
	.reg .b64 	%rd<7>;

	ld.param.u64 	%rd1, [_Z6varaddPiS_S__param_0];
	ld.param.u64 	%rd2, [_Z6varaddPiS_S__param_1];
	ld.param.u64 	%rd3, [_Z6varaddPiS_S__param_2];
	cvta.to.global.u64 	%rd4, %rd3;
	cvta.to.global.u64 	%rd5, %rd2;
	cvta.to.global.u64 	%rd6, %rd1;
	ld.global.u32 	%r1, [%rd6];
	ld.global.u32 	%r2, [%rd5];
	add.s32 	%r3, %r2, %r1;
	st.global.u32 	[%rd4], %r3;
	ret;

}


// ===== COMPILED SASS (sm_100) =====

	.target	sm_100

	.elftype	@"ET_EXEC"


//--------------------- .note.nv.tkinfo           --------------------------
	.section	.note.nv.tkinfo,"",@"SHT_NOTE"
	.sectionflags	@"SHF_NOTE_NV_TKINFO"
	.tkinfo
        /*0018*/ 	.word	0x00000002
        /*0030*/ 	.string	""
        /*0030*/ 	.string	"ptxas"
        /*0030*/ 	.string	"Cuda compilation tools, release 13.0, V13.0.88"
        /*0030*/ 	.string	"Build cuda_13.0.r13.0/compiler.36424714_0"
        /*0030*/ 	.string	"-arch sm_100 -m 64 "



//--------------------- .note.nv.cuinfo           --------------------------
	.section	.note.nv.cuinfo,"",@"SHT_NOTE"
	.sectionflags	@"SHF_NOTE_NV_CUINFO"
        /*0018*/ 	.short	0x0002
        /*001a*/ 	.short	0x0064
        /*001c*/ 	.short	0x0082
	.zero		2


//--------------------- .nv.info                  --------------------------
	.section	.nv.info,"",@"SHT_CUDA_INFO"
	.align	4


	//----- nvinfo : EIATTR_REGCOUNT
	.align		4
        /*0000*/ 	.byte	0x04, 0x2f
        /*0002*/ 	.short	(.L_1 - .L_0)
	.align		4
.L_0:
        /*0004*/ 	.word	index@(_Z6varaddPiS_S_)
        /*0008*/ 	.word	0x0000000c


	//----- nvinfo : EIATTR_FRAME_SIZE
	.align		4
.L_1:
        /*000c*/ 	.byte	0x04, 0x11
        /*000e*/ 	.short	(.L_3 - .L_2)
	.align		4
.L_2:
        /*0010*/ 	.word	index@(_Z6varaddPiS_S_)
        /*0014*/ 	.word	0x00000000


	//----- nvinfo : EIATTR_MIN_STACK_SIZE
	.align		4
.L_3:
        /*0018*/ 	.byte	0x04, 0x12
        /*001a*/ 	.short	(.L_5 - .L_4)
	.align		4
.L_4:
        /*001c*/ 	.word	index@(_Z6varaddPiS_S_)
        /*0020*/ 	.word	0x00000000
.L_5:


//--------------------- .nv.compat                --------------------------
	.section	.nv.compat,"",@"SHT_CUDA_COMPAT_INFO"
	.align	4
        /*0000*/ 	.byte	0x02, 0x09, 0x00, 0x00, 0x02, 0x02, 0x01, 0x00, 0x02, 0x05, 0x05, 0x00, 0x03, 0x07, 0x01, 0x01
        /*0010*/ 	.byte	0x02, 0x03, 0x00, 0x00, 0x02, 0x06, 0x01, 0x00, 0x04, 0x0b, 0x08, 0x00, 0x09, 0x00, 0x00, 0x00
        /*0020*/ 	.byte	0x00, 0x00, 0x00, 0x00


//--------------------- .nv.info._Z6varaddPiS_S_  --------------------------
	.section	.nv.info._Z6varaddPiS_S_,"",@"SHT_CUDA_INFO"
	.sectionflags	@""
	.align	4


	//----- nvinfo : EIATTR_CUDA_API_VERSION
	.align		4
        /*0000*/ 	.byte	0x04, 0x37
        /*0002*/ 	.short	(.L_7 - .L_6)
.L_6:
        /*0004*/ 	.word	0x00000082


	//----- nvinfo : EIATTR_KPARAM_INFO
	.align		4
.L_7:
        /*0008*/ 	.byte	0x04, 0x17
        /*000a*/ 	.short	(.L_9 - .L_8)
.L_8:
        /*000c*/ 	.word	0x00000000
        /*0010*/ 	.short	0x0002
        /*0012*/ 	.short	0x0010
        /*0014*/ 	.byte	0x00, 0xf5, 0x21, 0x00


	//----- nvinfo : EIATTR_KPARAM_INFO
	.align		4
.L_9:
        /*0018*/ 	.byte	0x04, 0x17
        /*001a*/ 	.short	(.L_11 - .L_10)
.L_10:
        /*001c*/ 	.word	0x00000000
        /*0020*/ 	.short	0x0001
        /*0022*/ 	.short	0x0008
        /*0024*/ 	.byte	0x00, 0xf5, 0x21, 0x00


	//----- nvinfo : EIATTR_KPARAM_INFO
	.align		4
.L_11:
        /*0028*/ 	.byte	0x04, 0x17
        /*002a*/ 	.short	(.L_13 - .L_12)
.L_12:
        /*002c*/ 	.word	0x00000000
        /*0030*/ 	.short	0x0000
        /*0032*/ 	.short	0x0000
        /*0034*/ 	.byte	0x00, 0xf5, 0x21, 0x00


	//----- nvinfo : EIATTR_SPARSE_MMA_MASK
	.align		4
.L_13:
        /*0038*/ 	.byte	0x03, 0x50
        /*003a*/ 	.short	0x0000


	//----- nvinfo : EIATTR_MAXREG_COUNT
	.align		4
        /*003c*/ 	.byte	0x03, 0x1b
        /*003e*/ 	.short	0x00ff


	//----- nvinfo : EIATTR_MERCURY_ISA_VERSION
	.align		4
        /*0040*/ 	.byte	0x03, 0x5f
        /*0042*/ 	.short	0x0101


	//----- nvinfo : EIATTR_VRC_CTA_INIT_COUNT
	.align		4
        /*0044*/ 	.byte	0x02, 0x4a
	.zero		1
	.zero		1


	//----- nvinfo : EIATTR_EXIT_INSTR_OFFSETS
	.align		4
        /*0048*/ 	.byte	0x04, 0x1c
        /*004a*/ 	.short	(.L_15 - .L_14)


	//   ....[0]....
.L_14:
        /*004c*/ 	.word	0x00000090


	//----- nvinfo : EIATTR_CBANK_PARAM_SIZE
	.align		4
.L_15:
        /*0050*/ 	.byte	0x03, 0x19
        /*0052*/ 	.short	0x0018


	//----- nvinfo : EIATTR_PARAM_CBANK
	.align		4
        /*0054*/ 	.byte	0x04, 0x0a
        /*0056*/ 	.short	(.L_17 - .L_16)
	.align		4
.L_16:
        /*0058*/ 	.word	index@(.nv.constant0._Z6varaddPiS_S_)
        /*005c*/ 	.short	0x0380
        /*005e*/ 	.short	0x0018


	//----- nvinfo : EIATTR_SW_WAR
	.align		4
.L_17:
        /*0060*/ 	.byte	0x04, 0x36
        /*0062*/ 	.short	(.L_19 - .L_18)
.L_18:
        /*0064*/ 	.word	0x00000008
.L_19:


//--------------------- .nv.callgraph             --------------------------
	.section	.nv.callgraph,"",@"SHT_CUDA_CALLGRAPH"
	.align	4
	.sectionentsize	8
	.align		4
        /*0000*/ 	.word	0x00000000
	.align		4
        /*0004*/ 	.word	0xffffffff
	.align		4
        /*0008*/ 	.word	0x00000000
	.align		4
        /*000c*/ 	.word	0xfffffffe
	.align		4
        /*0010*/ 	.word	0x00000000
	.align		4
        /*0014*/ 	.word	0xfffffffd
	.align		4
        /*0018*/ 	.word	0x00000000
	.align		4
        /*001c*/ 	.word	0xfffffffc


//--------------------- .text._Z6varaddPiS_S_     --------------------------
	.section	.text._Z6varaddPiS_S_,"ax",@progbits
	.align	128
        .global         _Z6varaddPiS_S_
        .type           _Z6varaddPiS_S_,@function
        .size           _Z6varaddPiS_S_,(.L_x_1 - _Z6varaddPiS_S_)
        .other          _Z6varaddPiS_S_,@"STO_CUDA_ENTRY STV_DEFAULT"
_Z6varaddPiS_S_:
.text._Z6varaddPiS_S_:
[----:B------:R-:W-:Y:S08]  /*0000*/  LDC R1, c[0x0][0x37c] ;  /* 0x0000df00ff017b82 */ /* 0x000ff00000000800 */
[----:B------:R-:W0:Y:S01]  /*0010*/  LDC.64 R2, c[0x0][0x380] ;  /* 0x0000e000ff027b82 */ /* 0x000e220000000a00 */
[----:B------:R-:W0:Y:S07]  /*0020*/  LDCU.64 UR4, c[0x0][0x358] ;  /* 0x00006b00ff0477ac */ /* 0x000e2e0008000a00 */
[----:B------:R-:W1:Y:S01]  /*0030*/  LDC.64 R4, c[0x0][0x388] ;  /* 0x0000e200ff047b82 */ /* 0x000e620000000a00 */
[----:B0-----:R-:W2:Y:S04]  /*0040*/  LDG.E R2, desc[UR4][R2.64] ;  /* 0x0000000402027981 */ /* 0x001ea8000c1e1900 */
[----:B-1----:R-:W2:Y:S03]  /*0050*/  LDG.E R5, desc[UR4][R4.64] ;  /* 0x0000000404057981 */ /* 0x002ea6000c1e1900 */
[----:B------:R-:W0:Y:S01]  /*0060*/  LDC.64 R6, c[0x0][0x390] ;  /* 0x0000e400ff067b82 */ /* 0x000e220000000a00 */
[----:B--2---:R-:W-:-:S05]  /*0070*/  IADD3 R9, PT, PT, R2, R5, RZ ;  /* 0x0000000502097210 */ /* 0x004fca0007ffe0ff */
[----:B0-----:R-:W-:Y:S01]  /*0080*/  STG.E desc[UR4][R6.64], R9 ;  /* 0x0000000906007986 */ /* 0x001fe2000c101904 */
[----:B------:R-:W-:Y:S05]  /*0090*/  EXIT ;  /* 0x000000000000794d */ /* 0x000fea0003800000 */
.L_x_0:
[----:B------:R-:W-:-:S00]  /*00a0*/  BRA `(.L_x_0) ;  /* 0xfffffffc00fc7947 */ /* 0x000fc0000383ffff */
[----:B------:R-:W-:-:S00]  /*00b0*/  NOP ;  /* 0x0000000000007918 */ /* 0x000fc00000000000 */
        /* <DEDUP_REMOVED lines=12> */
.L_x_1:


//--------------------- .nv.shared.reserved.0     --------------------------
	.section	.nv.shared.reserved.0,"aw",@nobits
	.weak		__nv_reservedSMEM_offset_0_alias
	.size		__nv_reservedSMEM_offset_0_alias, 0, 64
	.other		__nv_reservedSMEM_offset_0_alias,@"STO_CUDA_RESERVED_SHARED STV_DEFAULT"
__nv_reservedSMEM_offset_0_alias:
	.zero		0
	.zero		64


//--------------------- .nv.constant0._Z6varaddPiS_S_ --------------------------
	.section	.nv.constant0._Z6varaddPiS_S_,"a",@progbits
	.sectionflags	@""
	.align	4
.nv.constant0._Z6varaddPiS_S_:
	.zero		920


//--------------------- SYMBOLS --------------------------

	.type		.nv.reservedSmem.offset0,@object
	.size		.nv.reservedSmem.offset0,0x4
